//
// Generated by NVIDIA NVVM Compiler
//
// Compiler Build ID: CL-36424714
// Cuda compilation tools, release 13.0, V13.0.88
// Based on NVVM 20.0.0
//

.version 9.0
.target sm_100
.address_size 64

	// .globl	_Z16sum_array_kernelPfS_i

.visible .entry _Z16sum_array_kernelPfS_i(
	.param .u64 .ptr .align 1 _Z16sum_array_kernelPfS_i_param_0,
	.param .u64 .ptr .align 1 _Z16sum_array_kernelPfS_i_param_1,
	.param .u32 _Z16sum_array_kernelPfS_i_param_2
)
{
	.reg .pred 	%p<2>;
	.reg .b32 	%r<6>;
	.reg .b32 	%f<3>;
	.reg .b64 	%rd<7>;

	ld.param.u64 	%rd1, [_Z16sum_array_kernelPfS_i_param_0];
	ld.param.u64 	%rd2, [_Z16sum_array_kernelPfS_i_param_1];
	ld.param.u32 	%r2, [_Z16sum_array_kernelPfS_i_param_2];
	mov.u32 	%r3, %ctaid.x;
	mov.u32 	%r4, %ntid.x;
	mov.u32 	%r5, %tid.x;
	mad.lo.s32 	%r1, %r3, %r4, %r5;
	setp.ge.s32 	%p1, %r1, %r2;
	@%p1 bra 	$L__BB0_2;
	cvta.to.global.u64 	%rd3, %rd1;
	cvta.to.global.u64 	%rd4, %rd2;
	mul.wide.s32 	%rd5, %r1, 4;
	add.s64 	%rd6, %rd3, %rd5;
	ld.global.f32 	%f1, [%rd6];
	atom.global.add.f32 	%f2, [%rd4], %f1;
$L__BB0_2:
	ret;

}


// ===== COMPILED SASS (sm_100) =====

	.target	sm_100

	.elftype	@"ET_EXEC"


//--------------------- .note.nv.tkinfo           --------------------------
	.section	.note.nv.tkinfo,"",@"SHT_NOTE"
	.sectionflags	@"SHF_NOTE_NV_TKINFO"
	.tkinfo
        /*0018*/ 	.word	0x00000002
        /*0030*/ 	.string	""
        /*0030*/ 	.string	"ptxas"
        /*0030*/ 	.string	"Cuda compilation tools, release 13.0, V13.0.88"
        /*0030*/ 	.string	"Build cuda_13.0.r13.0/compiler.36424714_0"
        /*0030*/ 	.string	"-arch sm_100 -m 64 "



//--------------------- .note.nv.cuinfo           --------------------------
	.section	.note.nv.cuinfo,"",@"SHT_NOTE"
	.sectionflags	@"SHF_NOTE_NV_CUINFO"
        /*0018*/ 	.short	0x0002
        /*001a*/ 	.short	0x0064
        /*001c*/ 	.short	0x0082
	.zero		2


//--------------------- .nv.info                  --------------------------
	.section	.nv.info,"",@"SHT_CUDA_INFO"
	.align	4


	//----- nvinfo : EIATTR_REGCOUNT
	.align		4
        /*0000*/ 	.byte	0x04, 0x2f
        /*0002*/ 	.short	(.L_1 - .L_0)
	.align		4
.L_0:
        /*0004*/ 	.word	index@(_Z16sum_array_kernelPfS_i)
        /*0008*/ 	.word	0x00000008


	//----- nvinfo : EIATTR_FRAME_SIZE
	.align		4
.L_1:
        /*000c*/ 	.byte	0x04, 0x11
        /*000e*/ 	.short	(.L_3 - .L_2)
	.align		4
.L_2:
        /*0010*/ 	.word	index@(_Z16sum_array_kernelPfS_i)
        /*0014*/ 	.word	0x00000000


	//----- nvinfo : EIATTR_MIN_STACK_SIZE
	.align		4
.L_3:
        /*0018*/ 	.byte	0x04, 0x12
        /*001a*/ 	.short	(.L_5 - .L_4)
	.align		4
.L_4:
        /*001c*/ 	.word	index@(_Z16sum_array_kernelPfS_i)
        /*0020*/ 	.word	0x00000000
.L_5:


//--------------------- .nv.compat                --------------------------
	.section	.nv.compat,"",@"SHT_CUDA_COMPAT_INFO"
	.align	4
        /*0000*/ 	.byte	0x02, 0x09, 0x00, 0x00, 0x02, 0x02, 0x01, 0x00, 0x02, 0x05, 0x05, 0x00, 0x03, 0x07, 0x01, 0x01
        /*0010*/ 	.byte	0x02, 0x03, 0x00, 0x00, 0x02, 0x06, 0x01, 0x00, 0x04, 0x0b, 0x08, 0x00, 0x09, 0x00, 0x00, 0x00
        /*0020*/ 	.byte	0x00, 0x00, 0x00, 0x00


//--------------------- .nv.info._Z16sum_array_kernelPfS_i --------------------------
	.section	.nv.info._Z16sum_array_kernelPfS_i,"",@"SHT_CUDA_INFO"
	.sectionflags	@""
	.align	4


	//----- nvinfo : EIATTR_CUDA_API_VERSION
	.align		4
        /*0000*/ 	.byte	0x04, 0x37
        /*0002*/ 	.short	(.L_7 - .L_6)
.L_6:
        /*0004*/ 	.word	0x00000082


	//----- nvinfo : EIATTR_KPARAM_INFO
	.align		4
.L_7:
        /*0008*/ 	.byte	0x04, 0x17
        /*000a*/ 	.short	(.L_9 - .L_8)
.L_8:
        /*000c*/ 	.word	0x00000000
        /*0010*/ 	.short	0x0002
        /*0012*/ 	.short	0x0010
        /*0014*/ 	.byte	0x00, 0xf0, 0x11, 0x00


	//----- nvinfo : EIATTR_KPARAM_INFO
	.align		4
.L_9:
        /*0018*/ 	.byte	0x04, 0x17
        /*001a*/ 	.short	(.L_11 - .L_10)
.L_10:
        /*001c*/ 	.word	0x00000000
        /*0020*/ 	.short	0x0001
        /*0022*/ 	.short	0x0008
        /*0024*/ 	.byte	0x00, 0xf5, 0x21, 0x00


	//----- nvinfo : EIATTR_KPARAM_INFO
	.align		4
.L_11:
        /*0028*/ 	.byte	0x04, 0x17
        /*002a*/ 	.short	(.L_13 - .L_12)
.L_12:
        /*002c*/ 	.word	0x00000000
        /*0030*/ 	.short	0x0000
        /*0032*/ 	.short	0x0000
        /*0034*/ 	.byte	0x00, 0xf5, 0x21, 0x00


	//----- nvinfo : EIATTR_SPARSE_MMA_MASK
	.align		4
.L_13:
        /*0038*/ 	.byte	0x03, 0x50
        /*003a*/ 	.short	0x0000


	//----- nvinfo : EIATTR_MAXREG_COUNT
	.align		4
        /*003c*/ 	.byte	0x03, 0x1b
        /*003e*/ 	.short	0x00ff


	//----- nvinfo : EIATTR_MERCURY_ISA_VERSION
	.align		4
        /*0040*/ 	.byte	0x03, 0x5f
        /*0042*/ 	.short	0x0101


	//----- nvinfo : EIATTR_VRC_CTA_INIT_COUNT
	.align		4
        /*0044*/ 	.byte	0x02, 0x4a
	.zero		1
	.zero		1


	//----- nvinfo : EIATTR_EXIT_INSTR_OFFSETS
	.align		4
        /*0048*/ 	.byte	0x04, 0x1c
        /*004a*/ 	.short	(.L_15 - .L_14)


	//   ....[0]....
.L_14:
        /*004c*/ 	.word	0x00000070


	//   ....[1]....
        /*0050*/ 	.word	0x000000e0


	//----- nvinfo : EIATTR_CBANK_PARAM_SIZE
	.align		4
.L_15:
        /*0054*/ 	.byte	0x03, 0x19
        /*0056*/ 	.short	0x0014


	//----- nvinfo : EIATTR_PARAM_CBANK
	.align		4
        /*0058*/ 	.byte	0x04, 0x0a
        /*005a*/ 	.short	(.L_17 - .L_16)
	.align		4
.L_16:
        /*005c*/ 	.word	index@(.nv.constant0._Z16sum_array_kernelPfS_i)
        /*0060*/ 	.short	0x0380
        /*0062*/ 	.short	0x0014


	//----- nvinfo : EIATTR_SW_WAR
	.align		4
.L_17:
        /*0064*/ 	.byte	0x04, 0x36
        /*0066*/ 	.short	(.L_19 - .L_18)
.L_18:
        /*0068*/ 	.word	0x00000008
.L_19:


//--------------------- .nv.callgraph             --------------------------
	.section	.nv.callgraph,"",@"SHT_CUDA_CALLGRAPH"
	.align	4
	.sectionentsize	8
	.align		4
        /*0000*/ 	.word	0x00000000
	.align		4
        /*0004*/ 	.word	0xffffffff
	.align		4
        /*0008*/ 	.word	0x00000000
	.align		4
        /*000c*/ 	.word	0xfffffffe
	.align		4
        /*0010*/ 	.word	0x00000000
	.align		4
        /*0014*/ 	.word	0xfffffffd
	.align		4
        /*0018*/ 	.word	0x00000000
	.align		4
        /*001c*/ 	.word	0xfffffffc


//--------------------- .text._Z16sum_array_kernelPfS_i --------------------------
	.section	.text._Z16sum_array_kernelPfS_i,"ax",@progbits
	.align	128
        .global         _Z16sum_array_kernelPfS_i
        .type           _Z16sum_array_kernelPfS_i,@function
        .size           _Z16sum_array_kernelPfS_i,(.L_x_1 - _Z16sum_array_kernelPfS_i)
        .other          _Z16sum_array_kernelPfS_i,@"STO_CUDA_ENTRY STV_DEFAULT"
_Z16sum_array_kernelPfS_i:
.text._Z16sum_array_kernelPfS_i:
[----:B------:R-:W-:Y:S01]  /*0000*/  LDC R1, c[0x0][0x37c] ;  /* 0x0000df00ff017b82 */ /* 0x000fe20000000800 */
[----:B------:R-:W0:Y:S07]  /*0010*/  S2R R0, SR_TID.X ;  /* 0x0000000000007919 */ /* 0x000e2e0000002100 */
[----:B------:R-:W0:Y:S01]  /*0020*/  S2UR UR4, SR_CTAID.X ;  /* 0x00000000000479c3 */ /* 0x000e220000002500 */
[----:B------:R-:W1:Y:S07]  /*0030*/  LDCU UR5, c[0x0][0x390] ;  /* 0x00007200ff0577ac */ /* 0x000e6e0008000800 */
[----:B------:R-:W0:Y:S02]  /*0040*/  LDC R5, c[0x0][0x360] ;  /* 0x0000d800ff057b82 */ /* 0x000e240000000800 */
[----:B0-----:R-:W-:-:S05]  /*0050*/  IMAD R5, R5, UR4, R0 ;  /* 0x0000000405057c24 */ /* 0x001fca000f8e0200 */
[----:B-1----:R-:W-:-:S13]  /*0060*/  ISETP.GE.AND P0, PT, R5, UR5, PT ;  /* 0x0000000505007c0c */ /* 0x002fda000bf06270 */
[----:B------:R-:W-:Y:S05]  /*0070*/  @P0 EXIT ;  /* 0x000000000000094d */ /* 0x000fea0003800000 */
[----:B------:R-:W0:Y:S01]  /*0080*/  LDC.64 R2, c[0x0][0x380] ;  /* 0x0000e000ff027b82 */ /* 0x000e220000000a00 */
[----:B------:R-:W1:Y:S01]  /*0090*/  LDCU.64 UR4, c[0x0][0x358] ;  /* 0x00006b00ff0477ac */ /* 0x000e620008000a00 */
[----:B0-----:R-:W-:-:S06]  /*00a0*/  IMAD.WIDE R2, R5, 0x4, R2 ;  /* 0x0000000405027825 */ /* 0x001fcc00078e0202 */
[----:B-1----:R-:W2:Y:S01]  /*00b0*/  LDG.E R3, desc[UR4][R2.64] ;  /* 0x0000000402037981 */ /* 0x002ea2000c1e1900 */
[----:B------:R-:W2:Y:S03]  /*00c0*/  LDC.64 R4, c[0x0][0x388] ;  /* 0x0000e200ff047b82 */ /* 0x000ea60000000a00 */
[----:B--2---:R-:W-:Y:S01]  /*00d0*/  REDG.E.ADD.F32.FTZ.RN.STRONG.GPU desc[UR4][R4.64], R3 ;  /* 0x00000003040079a6 */ /* 0x004fe2000c12f304 */
[----:B------:R-:W-:Y:S05]  /*00e0*/  EXIT ;  /* 0x000000000000794d */ /* 0x000fea0003800000 */
.L_x_0:
[----:B------:R-:W-:-:S00]  /*00f0*/  BRA `(.L_x_0) ;  /* 0xfffffffc00fc7947 */ /* 0x000fc0000383ffff */
[----:B------:R-:W-:-:S00]  /*0100*/  NOP ;  /* 0x0000000000007918 */ /* 0x000fc00000000000 */
[----:B------:R-:W-:-:S00]  /*0110*/  NOP ;  /* 0x0000000000007918 */ /* 0x000fc00000000000 */
[----:B------:R-:W-:-:S00]  /*0120*/  NOP ;  /* 0x0000000000007918 */ /* 0x000fc00000000000 */
[----:B------:R-:W-:-:S00]  /*0130*/  NOP ;  /* 0x0000000000007918 */ /* 0x000fc00000000000 */
[----:B------:R-:W-:-:S00]  /*0140*/  NOP ;  /* 0x0000000000007918 */ /* 0x000fc00000000000 */
[----:B------:R-:W-:-:S00]  /*0150*/  NOP ;  /* 0x0000000000007918 */ /* 0x000fc00000000000 */
[----:B------:R-:W-:-:S00]  /*0160*/  NOP ;  /* 0x0000000000007918 */ /* 0x000fc00000000000 */
[----:B------:R-:W-:-:S00]  /*0170*/  NOP ;  /* 0x0000000000007918 */ /* 0x000fc00000000000 */
.L_x_1:


//--------------------- .nv.shared.reserved.0     --------------------------
	.section	.nv.shared.reserved.0,"aw",@nobits
	.weak		__nv_reservedSMEM_offset_0_alias
	.size		__nv_reservedSMEM_offset_0_alias, 0, 64
	.other		__nv_reservedSMEM_offset_0_alias,@"STO_CUDA_RESERVED_SHARED STV_DEFAULT"
__nv_reservedSMEM_offset_0_alias:
	.zero		0
	.zero		64


//--------------------- .nv.constant0._Z16sum_array_kernelPfS_i --------------------------
	.section	.nv.constant0._Z16sum_array_kernelPfS_i,"a",@progbits
	.sectionflags	@""
	.align	4
.nv.constant0._Z16sum_array_kernelPfS_i:
	.zero		916


//--------------------- SYMBOLS --------------------------

	.type		.nv.reservedSmem.offset0,@object
	.size		.nv.reservedSmem.offset0,0x4
